//
// Generated by NVIDIA NVVM Compiler
//
// Compiler Build ID: CL-36424714
// Cuda compilation tools, release 13.0, V13.0.88
// Based on NVVM 20.0.0
//

.version 9.0
.target sm_100
.address_size 64

	// .globl	_Z20tile_matrix_multiplyPfS_S_i
// _ZZ20tile_matrix_multiplyPfS_S_iE6shareM has been demoted
// _ZZ20tile_matrix_multiplyPfS_S_iE6shareN has been demoted

.visible .entry _Z20tile_matrix_multiplyPfS_S_i(
	.param .u64 .ptr .align 1 _Z20tile_matrix_multiplyPfS_S_i_param_0,
	.param .u64 .ptr .align 1 _Z20tile_matrix_multiplyPfS_S_i_param_1,
	.param .u64 .ptr .align 1 _Z20tile_matrix_multiplyPfS_S_i_param_2,
	.param .u32 _Z20tile_matrix_multiplyPfS_S_i_param_3
)
{
	.reg .pred 	%p<10>;
	.reg .b32 	%r<43>;
	.reg .b32 	%f<111>;
	.reg .b64 	%rd<13>;
	// demoted variable
	.shared .align 4 .b8 _ZZ20tile_matrix_multiplyPfS_S_iE6shareM[4096];
	// demoted variable
	.shared .align 4 .b8 _ZZ20tile_matrix_multiplyPfS_S_iE6shareN[4096];
	ld.param.u64 	%rd4, [_Z20tile_matrix_multiplyPfS_S_i_param_0];
	ld.param.u64 	%rd5, [_Z20tile_matrix_multiplyPfS_S_i_param_1];
	ld.param.u64 	%rd6, [_Z20tile_matrix_multiplyPfS_S_i_param_2];
	ld.param.u32 	%r24, [_Z20tile_matrix_multiplyPfS_S_i_param_3];
	mov.u32 	%r25, %ctaid.x;
	mov.u32 	%r26, %ctaid.y;
	mov.u32 	%r38, %tid.x;
	mov.u32 	%r40, %tid.y;
	shl.b32 	%r27, %r26, 5;
	add.s32 	%r3, %r27, %r40;
	shl.b32 	%r4, %r25, 5;
	add.s32 	%r5, %r4, %r38;
	setp.lt.s32 	%p1, %r24, 1;
	mov.f32 	%f110, 0f00000000;
	@%p1 bra 	$L__BB0_7;
	add.s32 	%r28, %r24, 31;
	shr.u32 	%r29, %r28, 5;
	shl.b32 	%r30, %r40, 7;
	mov.u32 	%r31, _ZZ20tile_matrix_multiplyPfS_S_iE6shareM;
	add.s32 	%r6, %r31, %r30;
	shl.b32 	%r32, %r38, 2;
	add.s32 	%r7, %r6, %r32;
	mov.u32 	%r33, _ZZ20tile_matrix_multiplyPfS_S_iE6shareN;
	add.s32 	%r9, %r33, %r32;
	add.s32 	%r8, %r9, %r30;
	neg.s32 	%r42, %r29;
	mad.lo.s32 	%r34, %r40, %r24, %r38;
	add.s32 	%r41, %r34, %r4;
	shl.b32 	%r12, %r24, 5;
	mad.lo.s32 	%r39, %r24, %r3, %r38;
	cvta.to.global.u64 	%rd1, %rd4;
	cvta.to.global.u64 	%rd2, %rd5;
	mov.f32 	%f110, 0f00000000;
$L__BB0_2:
	setp.ge.u32 	%p2, %r3, %r24;
	mul.wide.s32 	%rd7, %r39, 4;
	add.s64 	%rd3, %rd1, %rd7;
	setp.ge.s32 	%p3, %r38, %r24;
	mov.f32 	%f108, 0f00000000;
	or.pred  	%p4, %p3, %p2;
	@%p4 bra 	$L__BB0_4;
	ld.global.f32 	%f108, [%rd3];
$L__BB0_4:
	setp.ge.u32 	%p5, %r5, %r24;
	st.shared.f32 	[%r7], %f108;
	setp.ge.s32 	%p6, %r40, %r24;
	mov.f32 	%f109, 0f00000000;
	or.pred  	%p7, %p6, %p5;
	@%p7 bra 	$L__BB0_6;
	mul.wide.u32 	%rd8, %r41, 4;
	add.s64 	%rd9, %rd2, %rd8;
	ld.global.f32 	%f109, [%rd9];
$L__BB0_6:
	st.shared.f32 	[%r8], %f109;
	bar.sync 	0;
	ld.shared.f32 	%f12, [%r6];
	ld.shared.f32 	%f13, [%r9];
	fma.rn.f32 	%f14, %f12, %f13, %f110;
	ld.shared.f32 	%f15, [%r6+4];
	ld.shared.f32 	%f16, [%r9+128];
	fma.rn.f32 	%f17, %f15, %f16, %f14;
	ld.shared.f32 	%f18, [%r6+8];
	ld.shared.f32 	%f19, [%r9+256];
	fma.rn.f32 	%f20, %f18, %f19, %f17;
	ld.shared.f32 	%f21, [%r6+12];
	ld.shared.f32 	%f22, [%r9+384];
	fma.rn.f32 	%f23, %f21, %f22, %f20;
	ld.shared.f32 	%f24, [%r6+16];
	ld.shared.f32 	%f25, [%r9+512];
	fma.rn.f32 	%f26, %f24, %f25, %f23;
	ld.shared.f32 	%f27, [%r6+20];
	ld.shared.f32 	%f28, [%r9+640];
	fma.rn.f32 	%f29, %f27, %f28, %f26;
	ld.shared.f32 	%f30, [%r6+24];
	ld.shared.f32 	%f31, [%r9+768];
	fma.rn.f32 	%f32, %f30, %f31, %f29;
	ld.shared.f32 	%f33, [%r6+28];
	ld.shared.f32 	%f34, [%r9+896];
	fma.rn.f32 	%f35, %f33, %f34, %f32;
	ld.shared.f32 	%f36, [%r6+32];
	ld.shared.f32 	%f37, [%r9+1024];
	fma.rn.f32 	%f38, %f36, %f37, %f35;
	ld.shared.f32 	%f39, [%r6+36];
	ld.shared.f32 	%f40, [%r9+1152];
	fma.rn.f32 	%f41, %f39, %f40, %f38;
	ld.shared.f32 	%f42, [%r6+40];
	ld.shared.f32 	%f43, [%r9+1280];
	fma.rn.f32 	%f44, %f42, %f43, %f41;
	ld.shared.f32 	%f45, [%r6+44];
	ld.shared.f32 	%f46, [%r9+1408];
	fma.rn.f32 	%f47, %f45, %f46, %f44;
	ld.shared.f32 	%f48, [%r6+48];
	ld.shared.f32 	%f49, [%r9+1536];
	fma.rn.f32 	%f50, %f48, %f49, %f47;
	ld.shared.f32 	%f51, [%r6+52];
	ld.shared.f32 	%f52, [%r9+1664];
	fma.rn.f32 	%f53, %f51, %f52, %f50;
	ld.shared.f32 	%f54, [%r6+56];
	ld.shared.f32 	%f55, [%r9+1792];
	fma.rn.f32 	%f56, %f54, %f55, %f53;
	ld.shared.f32 	%f57, [%r6+60];
	ld.shared.f32 	%f58, [%r9+1920];
	fma.rn.f32 	%f59, %f57, %f58, %f56;
	ld.shared.f32 	%f60, [%r6+64];
	ld.shared.f32 	%f61, [%r9+2048];
	fma.rn.f32 	%f62, %f60, %f61, %f59;
	ld.shared.f32 	%f63, [%r6+68];
	ld.shared.f32 	%f64, [%r9+2176];
	fma.rn.f32 	%f65, %f63, %f64, %f62;
	ld.shared.f32 	%f66, [%r6+72];
	ld.shared.f32 	%f67, [%r9+2304];
	fma.rn.f32 	%f68, %f66, %f67, %f65;
	ld.shared.f32 	%f69, [%r6+76];
	ld.shared.f32 	%f70, [%r9+2432];
	fma.rn.f32 	%f71, %f69, %f70, %f68;
	ld.shared.f32 	%f72, [%r6+80];
	ld.shared.f32 	%f73, [%r9+2560];
	fma.rn.f32 	%f74, %f72, %f73, %f71;
	ld.shared.f32 	%f75, [%r6+84];
	ld.shared.f32 	%f76, [%r9+2688];
	fma.rn.f32 	%f77, %f75, %f76, %f74;
	ld.shared.f32 	%f78, [%r6+88];
	ld.shared.f32 	%f79, [%r9+2816];
	fma.rn.f32 	%f80, %f78, %f79, %f77;
	ld.shared.f32 	%f81, [%r6+92];
	ld.shared.f32 	%f82, [%r9+2944];
	fma.rn.f32 	%f83, %f81, %f82, %f80;
	ld.shared.f32 	%f84, [%r6+96];
	ld.shared.f32 	%f85, [%r9+3072];
	fma.rn.f32 	%f86, %f84, %f85, %f83;
	ld.shared.f32 	%f87, [%r6+100];
	ld.shared.f32 	%f88, [%r9+3200];
	fma.rn.f32 	%f89, %f87, %f88, %f86;
	ld.shared.f32 	%f90, [%r6+104];
	ld.shared.f32 	%f91, [%r9+3328];
	fma.rn.f32 	%f92, %f90, %f91, %f89;
	ld.shared.f32 	%f93, [%r6+108];
	ld.shared.f32 	%f94, [%r9+3456];
	fma.rn.f32 	%f95, %f93, %f94, %f92;
	ld.shared.f32 	%f96, [%r6+112];
	ld.shared.f32 	%f97, [%r9+3584];
	fma.rn.f32 	%f98, %f96, %f97, %f95;
	ld.shared.f32 	%f99, [%r6+116];
	ld.shared.f32 	%f100, [%r9+3712];
	fma.rn.f32 	%f101, %f99, %f100, %f98;
	ld.shared.f32 	%f102, [%r6+120];
	ld.shared.f32 	%f103, [%r9+3840];
	fma.rn.f32 	%f104, %f102, %f103, %f101;
	ld.shared.f32 	%f105, [%r6+124];
	ld.shared.f32 	%f106, [%r9+3968];
	fma.rn.f32 	%f110, %f105, %f106, %f104;
	bar.sync 	0;
	add.s32 	%r42, %r42, 1;
	setp.ne.s32 	%p8, %r42, 0;
	add.s32 	%r41, %r41, %r12;
	add.s32 	%r40, %r40, 32;
	add.s32 	%r39, %r39, 32;
	add.s32 	%r38, %r38, 32;
	@%p8 bra 	$L__BB0_2;
$L__BB0_7:
	max.s32 	%r36, %r3, %r5;
	setp.ge.s32 	%p9, %r36, %r24;
	@%p9 bra 	$L__BB0_9;
	mad.lo.s32 	%r37, %r24, %r3, %r5;
	cvta.to.global.u64 	%rd10, %rd6;
	mul.wide.u32 	%rd11, %r37, 4;
	add.s64 	%rd12, %rd10, %rd11;
	st.global.f32 	[%rd12], %f110;
$L__BB0_9:
	ret;

}


// ===== COMPILED SASS (sm_100) =====

	.target	sm_100

	.elftype	@"ET_EXEC"


//--------------------- .note.nv.tkinfo           --------------------------
	.section	.note.nv.tkinfo,"",@"SHT_NOTE"
	.sectionflags	@"SHF_NOTE_NV_TKINFO"
	.tkinfo
        /*0018*/ 	.word	0x00000002
        /*0030*/ 	.string	""
        /*0030*/ 	.string	"ptxas"
        /*0030*/ 	.string	"Cuda compilation tools, release 13.0, V13.0.88"
        /*0030*/ 	.string	"Build cuda_13.0.r13.0/compiler.36424714_0"
        /*0030*/ 	.string	"-arch sm_100 -m 64 "



//--------------------- .note.nv.cuinfo           --------------------------
	.section	.note.nv.cuinfo,"",@"SHT_NOTE"
	.sectionflags	@"SHF_NOTE_NV_CUINFO"
        /*0018*/ 	.short	0x0002
        /*001a*/ 	.short	0x0064
        /*001c*/ 	.short	0x0082
	.zero		2


//--------------------- .nv.info                  --------------------------
	.section	.nv.info,"",@"SHT_CUDA_INFO"
	.align	4


	//----- nvinfo : EIATTR_REGCOUNT
	.align		4
        /*0000*/ 	.byte	0x04, 0x2f
        /*0002*/ 	.short	(.L_1 - .L_0)
	.align		4
.L_0:
        /*0004*/ 	.word	index@(_Z20tile_matrix_multiplyPfS_S_i)
        /*0008*/ 	.word	0x00000020


	//----- nvinfo : EIATTR_FRAME_SIZE
	.align		4
.L_1:
        /*000c*/ 	.byte	0x04, 0x11
        /*000e*/ 	.short	(.L_3 - .L_2)
	.align		4
.L_2:
        /*0010*/ 	.word	index@(_Z20tile_matrix_multiplyPfS_S_i)
        /*0014*/ 	.word	0x00000000


	//----- nvinfo : EIATTR_MIN_STACK_SIZE
	.align		4
.L_3:
        /*0018*/ 	.byte	0x04, 0x12
        /*001a*/ 	.short	(.L_5 - .L_4)
	.align		4
.L_4:
        /*001c*/ 	.word	index@(_Z20tile_matrix_multiplyPfS_S_i)
        /*0020*/ 	.word	0x00000000
.L_5:


//--------------------- .nv.compat                --------------------------
	.section	.nv.compat,"",@"SHT_CUDA_COMPAT_INFO"
	.align	4
        /*0000*/ 	.byte	0x02, 0x09, 0x00, 0x00, 0x02, 0x02, 0x01, 0x00, 0x02, 0x05, 0x05, 0x00, 0x03, 0x07, 0x01, 0x01
        /*0010*/ 	.byte	0x02, 0x03, 0x00, 0x00, 0x02, 0x06, 0x01, 0x00, 0x04, 0x0b, 0x08, 0x00, 0x09, 0x00, 0x00, 0x00
        /*0020*/ 	.byte	0x00, 0x00, 0x00, 0x00


//--------------------- .nv.info._Z20tile_matrix_multiplyPfS_S_i --------------------------
	.section	.nv.info._Z20tile_matrix_multiplyPfS_S_i,"",@"SHT_CUDA_INFO"
	.sectionflags	@""
	.align	4


	//----- nvinfo : EIATTR_CUDA_API_VERSION
	.align		4
        /*0000*/ 	.byte	0x04, 0x37
        /*0002*/ 	.short	(.L_7 - .L_6)
.L_6:
        /*0004*/ 	.word	0x00000082


	//----- nvinfo : EIATTR_KPARAM_INFO
	.align		4
.L_7:
        /*0008*/ 	.byte	0x04, 0x17
        /*000a*/ 	.short	(.L_9 - .L_8)
.L_8:
        /*000c*/ 	.word	0x00000000
        /*0010*/ 	.short	0x0003
        /*0012*/ 	.short	0x0018
        /*0014*/ 	.byte	0x00, 0xf0, 0x11, 0x00


	//----- nvinfo : EIATTR_KPARAM_INFO
	.align		4
.L_9:
        /*0018*/ 	.byte	0x04, 0x17
        /*001a*/ 	.short	(.L_11 - .L_10)
.L_10:
        /*001c*/ 	.word	0x00000000
        /*0020*/ 	.short	0x0002
        /*0022*/ 	.short	0x0010
        /*0024*/ 	.byte	0x00, 0xf5, 0x21, 0x00


	//----- nvinfo : EIATTR_KPARAM_INFO
	.align		4
.L_11:
        /*0028*/ 	.byte	0x04, 0x17
        /*002a*/ 	.short	(.L_13 - .L_12)
.L_12:
        /*002c*/ 	.word	0x00000000
        /*0030*/ 	.short	0x0001
        /*0032*/ 	.short	0x0008
        /*0034*/ 	.byte	0x00, 0xf5, 0x21, 0x00


	//----- nvinfo : EIATTR_KPARAM_INFO
	.align		4
.L_13:
        /*0038*/ 	.byte	0x04, 0x17
        /*003a*/ 	.short	(.L_15 - .L_14)
.L_14:
        /*003c*/ 	.word	0x00000000
        /*0040*/ 	.short	0x0000
        /*0042*/ 	.short	0x0000
        /*0044*/ 	.byte	0x00, 0xf5, 0x21, 0x00


	//----- nvinfo : EIATTR_SPARSE_MMA_MASK
	.align		4
.L_15:
        /*0048*/ 	.byte	0x03, 0x50
        /*004a*/ 	.short	0x0000


	//----- nvinfo : EIATTR_MAXREG_COUNT
	.align		4
        /*004c*/ 	.byte	0x03, 0x1b
        /*004e*/ 	.short	0x00ff


	//----- nvinfo : EIATTR_NUM_BARRIERS
	.align		4
        /*0050*/ 	.byte	0x02, 0x4c
        /*0052*/ 	.byte	0x01
	.zero		1


	//----- nvinfo : EIATTR_MERCURY_ISA_VERSION
	.align		4
        /*0054*/ 	.byte	0x03, 0x5f
        /*0056*/ 	.short	0x0101


	//----- nvinfo : EIATTR_VRC_CTA_INIT_COUNT
	.align		4
        /*0058*/ 	.byte	0x02, 0x4a
	.zero		1
	.zero		1


	//----- nvinfo : EIATTR_EXIT_INSTR_OFFSETS
	.align		4
        /*005c*/ 	.byte	0x04, 0x1c
        /*005e*/ 	.short	(.L_17 - .L_16)


	//   ....[0]....
.L_16:
        /*0060*/ 	.word	0x00000800


	//   ....[1]....
        /*0064*/ 	.word	0x00000850


	//----- nvinfo : EIATTR_CBANK_PARAM_SIZE
	.align		4
.L_17:
        /*0068*/ 	.byte	0x03, 0x19
        /*006a*/ 	.short	0x001c


	//----- nvinfo : EIATTR_PARAM_CBANK
	.align		4
        /*006c*/ 	.byte	0x04, 0x0a
        /*006e*/ 	.short	(.L_19 - .L_18)
	.align		4
.L_18:
        /*0070*/ 	.word	index@(.nv.constant0._Z20tile_matrix_multiplyPfS_S_i)
        /*0074*/ 	.short	0x0380
        /*0076*/ 	.short	0x001c


	//----- nvinfo : EIATTR_SW_WAR
	.align		4
.L_19:
        /*0078*/ 	.byte	0x04, 0x36
        /*007a*/ 	.short	(.L_21 - .L_20)
.L_20:
        /*007c*/ 	.word	0x00000008
.L_21:


//--------------------- .nv.callgraph             --------------------------
	.section	.nv.callgraph,"",@"SHT_CUDA_CALLGRAPH"
	.align	4
	.sectionentsize	8
	.align		4
        /*0000*/ 	.word	0x00000000
	.align		4
        /*0004*/ 	.word	0xffffffff
	.align		4
        /*0008*/ 	.word	0x00000000
	.align		4
        /*000c*/ 	.word	0xfffffffe
	.align		4
        /*0010*/ 	.word	0x00000000
	.align		4
        /*0014*/ 	.word	0xfffffffd
	.align		4
        /*0018*/ 	.word	0x00000000
	.align		4
        /*001c*/ 	.word	0xfffffffc


//--------------------- .text._Z20tile_matrix_multiplyPfS_S_i --------------------------
	.section	.text._Z20tile_matrix_multiplyPfS_S_i,"ax",@progbits
	.align	128
        .global         _Z20tile_matrix_multiplyPfS_S_i
        .type           _Z20tile_matrix_multiplyPfS_S_i,@function
        .size           _Z20tile_matrix_multiplyPfS_S_i,(.L_x_3 - _Z20tile_matrix_multiplyPfS_S_i)
        .other          _Z20tile_matrix_multiplyPfS_S_i,@"STO_CUDA_ENTRY STV_DEFAULT"
_Z20tile_matrix_multiplyPfS_S_i:
.text._Z20tile_matrix_multiplyPfS_S_i:
[----:B------:R-:W-:Y:S01]  /*0000*/  LDC R1, c[0x0][0x37c] ;  /* 0x0000df00ff017b82 */ /* 0x000fe20000000800 */
[----:B------:R-:W0:Y:S01]  /*0010*/  LDCU UR4, c[0x0][0x398] ;  /* 0x00007300ff0477ac */ /* 0x000e220008000800 */
[----:B------:R-:W1:Y:S01]  /*0020*/  S2R R18, SR_CTAID.Y ;  /* 0x0000000000127919 */ /* 0x000e620000002600 */
[----:B------:R-:W-:Y:S01]  /*0030*/  HFMA2 R27, -RZ, RZ, 0, 0 ;  /* 0x00000000ff1b7431 */ /* 0x000fe200000001ff */
[----:B------:R-:W2:Y:S01]  /*0040*/  LDCU.64 UR8, c[0x0][0x358] ;  /* 0x00006b00ff0877ac */ /* 0x000ea20008000a00 */
[----:B------:R-:W1:Y:S01]  /*0050*/  S2R R19, SR_TID.Y ;  /* 0x0000000000137919 */ /* 0x000e620000002200 */
[----:B------:R-:W3:Y:S01]  /*0060*/  S2R R4, SR_CTAID.X ;  /* 0x0000000000047919 */ /* 0x000ee20000002500 */
[----:B------:R-:W3:Y:S01]  /*0070*/  S2R R21, SR_TID.X ;  /* 0x0000000000157919 */ /* 0x000ee20000002100 */
[----:B0-----:R-:W-:-:S04]  /*0080*/  MOV R6, UR4 ;  /* 0x0000000400067c02 */ /* 0x001fc80008000f00 */
[----:B------:R-:W-:Y:S02]  /*0090*/  ISETP.GE.AND P0, PT, R6, 0x1, PT ;  /* 0x000000010600780c */ /* 0x000fe40003f06270 */
[----:B-1----:R-:W-:Y:S02]  /*00a0*/  LEA R18, R18, R19, 0x5 ;  /* 0x0000001312127211 */ /* 0x002fe400078e28ff */
[----:B---3--:R-:W-:-:S09]  /*00b0*/  LEA R23, R4, R21, 0x5 ;  /* 0x0000001504177211 */ /* 0x008fd200078e28ff */
[----:B--2---:R-:W-:Y:S05]  /*00c0*/  @!P0 BRA `(.L_x_0) ;  /* 0x0000000400c48947 */ /* 0x004fea0003800000 */
[----:B------:R-:W0:Y:S01]  /*00d0*/  S2UR UR6, SR_CgaCtaId ;  /* 0x00000000000679c3 */ /* 0x000e220000008800 */
[----:B------:R-:W-:Y:S01]  /*00e0*/  UMOV UR4, 0x400 ;  /* 0x0000040000047882 */ /* 0x000fe20000000000 */
[----:B------:R-:W-:Y:S01]  /*00f0*/  IADD3 R2, PT, PT, R6, 0x1f, RZ ;  /* 0x0000001f06027810 */ /* 0x000fe20007ffe0ff */
[----:B------:R-:W-:Y:S01]  /*0100*/  UIADD3 UR5, UPT, UPT, UR4, 0x1000, URZ ;  /* 0x0000100004057890 */ /* 0x000fe2000fffe0ff */
[-CC-:B------:R-:W-:Y:S01]  /*0110*/  IMAD R17, R19, R6.reuse, R21.reuse ;  /* 0x0000000613117224 */ /* 0x180fe200078e0215 */
[CC--:B------:R-:W-:Y:S01]  /*0120*/  ISETP.GE.U32.AND P1, PT, R18.reuse, R6.reuse, PT ;  /* 0x000000061200720c */ /* 0x0c0fe20003f26070 */
[----:B------:R-:W-:Y:S01]  /*0130*/  IMAD R7, R18, R6, R21 ;  /* 0x0000000612077224 */ /* 0x000fe200078e0215 */
[----:B------:R-:W-:Y:S01]  /*0140*/  SHF.R.U32.HI R2, RZ, 0x5, R2 ;  /* 0x00000005ff027819 */ /* 0x000fe20000011602 */
[----:B------:R-:W1:Y:S01]  /*0150*/  LDC R0, c[0x0][0x398] ;  /* 0x0000e600ff007b82 */ /* 0x000e620000000800 */
[----:B------:R-:W-:Y:S02]  /*0160*/  LEA R17, R4, R17, 0x5 ;  /* 0x0000001104117211 */ /* 0x000fe400078e28ff */
[----:B------:R-:W-:-:S02]  /*0170*/  IADD3 R16, PT, PT, -R2, RZ, RZ ;  /* 0x000000ff02107210 */ /* 0x000fc40007ffe1ff */
[----:B------:R-:W-:-:S03]  /*0180*/  MOV R27, RZ ;  /* 0x000000ff001b7202 */ /* 0x000fc60000000f00 */
[----:B------:R-:W2:Y:S01]  /*0190*/  LDC.64 R24, c[0x0][0x380] ;  /* 0x0000e000ff187b82 */ /* 0x000ea20000000a00 */
[----:B0-----:R-:W-:Y:S02]  /*01a0*/  ULEA UR4, UR6, UR4, 0x18 ;  /* 0x0000000406047291 */ /* 0x001fe4000f8ec0ff */
[----:B------:R-:W-:-:S04]  /*01b0*/  ULEA UR5, UR6, UR5, 0x18 ;  /* 0x0000000506057291 */ /* 0x000fc8000f8ec0ff */
[----:B------:R-:W-:Y:S02]  /*01c0*/  LEA R5, R19, UR4, 0x7 ;  /* 0x0000000413057c11 */ /* 0x000fe4000f8e38ff */
[C---:B------:R-:W-:Y:S02]  /*01d0*/  LEA R3, R21.reuse, UR5, 0x2 ;  /* 0x0000000515037c11 */ /* 0x040fe4000f8e10ff */
[----:B------:R-:W-:Y:S02]  /*01e0*/  LEA R4, R21, R5, 0x2 ;  /* 0x0000000515047211 */ /* 0x000fe400078e10ff */
[----:B------:R-:W-:-:S07]  /*01f0*/  LEA R2, R19, R3, 0x7 ;  /* 0x0000000313027211 */ /* 0x000fce00078e38ff */
.L_x_1:
[----:B-1----:R-:W-:Y:S01]  /*0200*/  MOV R6, R0 ;  /* 0x0000000000067202 */ /* 0x002fe20000000f00 */
[----:B------:R-:W-:Y:S01]  /*0210*/  HFMA2 R20, -RZ, RZ, 0, 0 ;  /* 0x00000000ff147431 */ /* 0x000fe200000001ff */
[----:B------:R-:W-:Y:S01]  /*0220*/  MOV R22, RZ ;  /* 0x000000ff00167202 */ /* 0x000fe20000000f00 */
[----:B--2---:R-:W-:Y:S01]  /*0230*/  IMAD.WIDE R8, R7, 0x4, R24 ;  /* 0x0000000407087825 */ /* 0x004fe200078e0218 */
[-C--:B------:R-:W-:Y:S02]  /*0240*/  ISETP.GE.U32.AND P0, PT, R23, R6.reuse, PT ;  /* 0x000000061700720c */ /* 0x080fe40003f06070 */
[-C--:B------:R-:W-:Y:S02]  /*0250*/  ISETP.GE.OR P2, PT, R21, R6.reuse, P1 ;  /* 0x000000061500720c */ /* 0x080fe40000f46670 */
[----:B------:R-:W-:-:S11]  /*0260*/  ISETP.GE.OR P0, PT, R19, R6, P0 ;  /* 0x000000061300720c */ /* 0x000fd60000706670 */
[----:B------:R-:W2:Y:S02]  /*0270*/  @!P2 LDG.E R20, desc[UR8][R8.64] ;  /* 0x000000080814a981 */ /* 0x000ea4000c1e1900 */
[----:B------:R-:W0:Y:S02]  /*0280*/  @!P0 LDC.64 R10, c[0x0][0x388] ;  /* 0x0000e200ff0a8b82 */ /* 0x000e240000000a00 */
[----:B0-----:R-:W-:-:S05]  /*0290*/  @!P0 IMAD.WIDE.U32 R10, R17, 0x4, R10 ;  /* 0x00000004110a8825 */ /* 0x001fca00078e000a */
[----:B------:R-:W3:Y:S04]  /*02a0*/  @!P0 LDG.E R22, desc[UR8][R10.64] ;  /* 0x000000080a168981 */ /* 0x000ee8000c1e1900 */
[----:B--2---:R-:W-:Y:S04]  /*02b0*/  STS [R4], R20 ;  /* 0x0000001404007388 */ /* 0x004fe80000000800 */
[----:B---3--:R-:W-:Y:S01]  /*02c0*/  STS [R2], R22 ;  /* 0x0000001602007388 */ /* 0x008fe20000000800 */
[----:B------:R-:W-:Y:S06]  /*02d0*/  BAR.SYNC.DEFER_BLOCKING 0x0 ;  /* 0x0000000000007b1d */ /* 0x000fec0000010000 */
[----:B------:R-:W-:Y:S04]  /*02e0*/  LDS R26, [R3] ;  /* 0x00000000031a7984 */ /* 0x000fe80000000800 */
[----:B------:R-:W0:Y:S04]  /*02f0*/  LDS.128 R12, [R5] ;  /* 0x00000000050c7984 */ /* 0x000e280000000c00 */
[----:B------:R-:W1:Y:S04]  /*0300*/  LDS R28, [R3+0x80] ;  /* 0x00008000031c7984 */ /* 0x000e680000000800 */
[----:B------:R-:W2:Y:S04]  /*0310*/  LDS R29, [R3+0x100] ;  /* 0x00010000031d7984 */ /* 0x000ea80000000800 */
[----:B------:R-:W-:Y:S04]  /*0320*/  LDS.128 R8, [R5+0x10] ;  /* 0x0000100005087984 */ /* 0x000fe80000000c00 */
[----:B------:R-:W-:Y:S01]  /*0330*/  LDS R20, [R3+0x280] ;  /* 0x0002800003147984 */ /* 0x000fe20000000800 */
[----:B0-----:R-:W-:-:S03]  /*0340*/  FFMA R26, R12, R26, R27 ;  /* 0x0000001a0c1a7223 */ /* 0x001fc6000000001b */
[----:B------:R-:W0:Y:S01]  /*0350*/  LDS R12, [R3+0x180] ;  /* 0x00018000030c7984 */ /* 0x000e220000000800 */
[----:B-1----:R-:W-:-:S03]  /*0360*/  FFMA R26, R28, R13, R26 ;  /* 0x0000000d1c1a7223 */ /* 0x002fc6000000001a */
[----:B------:R-:W1:Y:S01]  /*0370*/  LDS R13, [R3+0x200] ;  /* 0x00020000030d7984 */ /* 0x000e620000000800 */
[----:B--2---:R-:W-:-:S03]  /*0380*/  FFMA R29, R29, R14, R26 ;  /* 0x0000000e1d1d7223 */ /* 0x004fc6000000001a */
[----:B------:R-:W2:Y:S04]  /*0390*/  LDS R27, [R3+0x300] ;  /* 0x00030000031b7984 */ /* 0x000ea80000000800 */
[----:B------:R-:W-:Y:S01]  /*03a0*/  LDS R26, [R3+0x400] ;  /* 0x00040000031a7984 */ /* 0x000fe20000000800 */
[----:B0-----:R-:W-:-:S03]  /*03b0*/  FFMA R15, R12, R15, R29 ;  /* 0x0000000f0c0f7223 */ /* 0x001fc6000000001d */
[----:B------:R-:W-:Y:S01]  /*03c0*/  LDS R29, [R3+0xe80] ;  /* 0x000e8000031d7984 */ /* 0x000fe20000000800 */
[----:B-1----:R-:W-:-:S03]  /*03d0*/  FFMA R13, R8, R13, R15 ;  /* 0x0000000d080d7223 */ /* 0x002fc6000000000f */
[----:B------:R-:W0:Y:S01]  /*03e0*/  LDS R8, [R3+0x380] ;  /* 0x0003800003087984 */ /* 0x000e220000000800 */
[----:B------:R-:W-:-:S03]  /*03f0*/  FFMA R22, R20, R9, R13 ;  /* 0x0000000914167223 */ /* 0x000fc6000000000d */
[----:B------:R-:W1:Y:S04]  /*0400*/  LDS.128 R12, [R5+0x20] ;  /* 0x00002000050c7984 */ /* 0x000e680000000c00 */
[----:B------:R-:W3:Y:S01]  /*0410*/  LDS R20, [R3+0x480] ;  /* 0x0004800003147984 */ /* 0x000ee20000000800 */
[----:B--2---:R-:W-:-:S03]  /*0420*/  FFMA R9, R27, R10, R22 ;  /* 0x0000000a1b097223 */ /* 0x004fc60000000016 */
[----:B------:R-:W2:Y:S01]  /*0430*/  LDS R27, [R3+0x500] ;  /* 0x00050000031b7984 */ /* 0x000ea20000000800 */
[----:B0-----:R-:W-:-:S04]  /*0440*/  FFMA R9, R8, R11, R9 ;  /* 0x0000000b08097223 */ /* 0x001fc80000000009 */
[----:B-1----:R-:W-:Y:S02]  /*0450*/  FFMA R9, R12, R26, R9 ;  /* 0x0000001a0c097223 */ /* 0x002fe40000000009 */
[----:B------:R-:W0:Y:S02]  /*0460*/  LDS R12, [R3+0x580] ;  /* 0x00058000030c7984 */ /* 0x000e240000000800 */
[----:B---3--:R-:W-:Y:S02]  /*0470*/  FFMA R22, R20, R13, R9 ;  /* 0x0000000d14167223 */ /* 0x008fe40000000009 */
[----:B------:R-:W-:Y:S04]  /*0480*/  LDS R26, [R3+0x600] ;  /* 0x00060000031a7984 */ /* 0x000fe80000000800 */
        /* <DEDUP_REMOVED lines=36> */
[----:B------:R-:W1:Y:S01]  /*06d0*/  LDS.128 R8, [R5+0x70] ;  /* 0x0000700005087984 */ /* 0x000e620000000c00 */
[----:B--2---:R-:W-:-:S03]  /*06e0*/  FFMA R27, R27, R14, R20 ;  /* 0x0000000e1b1b7223 */ /* 0x004fc60000000014 */
[----:B------:R-:W2:Y:S04]  /*06f0*/  LDS R20, [R3+0xf00] ;  /* 0x000f000003147984 */ /* 0x000ea80000000800 */
[----:B------:R-:W3:Y:S01]  /*0700*/  LDS R14, [R3+0xf80] ;  /* 0x000f8000030e7984 */ /* 0x000ee20000000800 */
[----:B------:R-:W-:Y:S01]  /*0710*/  IADD3 R16, PT, PT, R16, 0x1, RZ ;  /* 0x0000000110107810 */ /* 0x000fe20007ffe0ff */
[----:B------:R-:W-:Y:S03]  /*0720*/  BAR.SYNC.DEFER_BLOCKING 0x0 ;  /* 0x0000000000007b1d */ /* 0x000fe60000010000 */
[----:B------:R-:W-:Y:S02]  /*0730*/  ISETP.NE.AND P0, PT, R16, RZ, PT ;  /* 0x000000ff1000720c */ /* 0x000fe40003f05270 */
[----:B------:R-:W-:Y:S01]  /*0740*/  IADD3 R7, PT, PT, R7, 0x20, RZ ;  /* 0x0000002007077810 */ /* 0x000fe20007ffe0ff */
[----:B0-----:R-:W-:-:S04]  /*0750*/  FFMA R15, R12, R15, R27 ;  /* 0x0000000f0c0f7223 */ /* 0x001fc8000000001b */
[----:B-1----:R-:W-:-:S04]  /*0760*/  FFMA R8, R8, R13, R15 ;  /* 0x0000000d08087223 */ /* 0x002fc8000000000f */
[----:B------:R-:W-:-:S04]  /*0770*/  FFMA R9, R29, R9, R8 ;  /* 0x000000091d097223 */ /* 0x000fc80000000008 */
[----:B--2---:R-:W-:Y:S01]  /*0780*/  FFMA R9, R20, R10, R9 ;  /* 0x0000000a14097223 */ /* 0x004fe20000000009 */
[----:B------:R-:W-:Y:S02]  /*0790*/  IADD3 R21, PT, PT, R21, 0x20, RZ ;  /* 0x0000002015157810 */ /* 0x000fe40007ffe0ff */
[----:B------:R-:W-:Y:S01]  /*07a0*/  IADD3 R19, PT, PT, R19, 0x20, RZ ;  /* 0x0000002013137810 */ /* 0x000fe20007ffe0ff */
[----:B---3--:R-:W-:Y:S01]  /*07b0*/  FFMA R27, R14, R11, R9 ;  /* 0x0000000b0e1b7223 */ /* 0x008fe20000000009 */
[----:B------:R-:W-:Y:S01]  /*07c0*/  LEA R17, R6, R17, 0x5 ;  /* 0x0000001106117211 */ /* 0x000fe200078e28ff */
[----:B------:R-:W-:Y:S06]  /*07d0*/  @P0 BRA `(.L_x_1) ;  /* 0xfffffff800880947 */ /* 0x000fec000383ffff */
.L_x_0:
[----:B------:R-:W-:-:S04]  /*07e0*/  VIMNMX R3, PT, PT, R18, R23, !PT ;  /* 0x0000001712037248 */ /* 0x000fc80007fe0100 */
[----:B------:R-:W-:-:S13]  /*07f0*/  ISETP.GE.AND P0, PT, R3, R6, PT ;  /* 0x000000060300720c */ /* 0x000fda0003f06270 */
[----:B------:R-:W-:Y:S05]  /*0800*/  @P0 EXIT ;  /* 0x000000000000094d */ /* 0x000fea0003800000 */
[----:B------:R-:W0:Y:S01]  /*0810*/  LDC.64 R2, c[0x0][0x390] ;  /* 0x0000e400ff027b82 */ /* 0x000e220000000a00 */
[----:B------:R-:W-:-:S04]  /*0820*/  IMAD R23, R18, R6, R23 ;  /* 0x0000000612177224 */ /* 0x000fc800078e0217 */
[----:B0-----:R-:W-:-:S05]  /*0830*/  IMAD.WIDE.U32 R2, R23, 0x4, R2 ;  /* 0x0000000417027825 */ /* 0x001fca00078e0002 */
[----:B------:R-:W-:Y:S01]  /*0840*/  STG.E desc[UR8][R2.64], R27 ;  /* 0x0000001b02007986 */ /* 0x000fe2000c101908 */
[----:B------:R-:W-:Y:S05]  /*0850*/  EXIT ;  /* 0x000000000000794d */ /* 0x000fea0003800000 */
.L_x_2:
[----:B------:R-:W-:-:S00]  /*0860*/  BRA `(.L_x_2) ;  /* 0xfffffffc00fc7947 */ /* 0x000fc0000383ffff */
[----:B------:R-:W-:-:S00]  /*0870*/  NOP ;  /* 0x0000000000007918 */ /* 0x000fc00000000000 */
        /* <DEDUP_REMOVED lines=8> */
.L_x_3:


//--------------------- .nv.shared._Z20tile_matrix_multiplyPfS_S_i --------------------------
	.section	.nv.shared._Z20tile_matrix_multiplyPfS_S_i,"aw",@nobits
	.sectionflags	@""
	.align	4
.nv.shared._Z20tile_matrix_multiplyPfS_S_i:
	.zero		9216


//--------------------- .nv.shared.reserved.0     --------------------------
	.section	.nv.shared.reserved.0,"aw",@nobits
	.weak		__nv_reservedSMEM_offset_0_alias
	.size		__nv_reservedSMEM_offset_0_alias, 0, 64
	.other		__nv_reservedSMEM_offset_0_alias,@"STO_CUDA_RESERVED_SHARED STV_DEFAULT"
__nv_reservedSMEM_offset_0_alias:
	.zero		0
	.zero		64


//--------------------- .nv.constant0._Z20tile_matrix_multiplyPfS_S_i --------------------------
	.section	.nv.constant0._Z20tile_matrix_multiplyPfS_S_i,"a",@progbits
	.sectionflags	@""
	.align	4
.nv.constant0._Z20tile_matrix_multiplyPfS_S_i:
	.zero		924


//--------------------- SYMBOLS --------------------------

	.type		.nv.reservedSmem.offset0,@object
	.size		.nv.reservedSmem.offset0,0x4
	.type		.nv.reservedSmem.cap,@object
	.size		.nv.reservedSmem.cap,0x4
